	.headerflags	@"EF_CUDA_TEXMODE_UNIFIED EF_CUDA_64BIT_ADDRESS EF_CUDA_ACCELERATORS EF_CUDA_SM90 EF_CUDA_VIRTUAL_SM(EF_CUDA_SM90)"
	.elftype	@"ET_EXEC"


//--------------------- .nv.info                  --------------------------
	.section	.nv.info,"",@"SHT_CUDA_INFO"
	.align	4


	//----- nvinfo : EIATTR_REGCOUNT
	.align		4
        /*0000*/ 	.byte	0x04, 0x2f
        /*0002*/ 	.short	(.L_2 - .L_1)
	.align		4
.L_1:
        /*0004*/ 	.word	index@(triton_per_fused_add_convolution_native_group_norm_31)
        /*0008*/ 	.word	0x00000018


	//----- nvinfo : EIATTR_MIN_STACK_SIZE
	.align		4
.L_2:
        /*000c*/ 	.byte	0x04, 0x12
        /*000e*/ 	.short	(.L_4 - .L_3)
	.align		4
.L_3:
        /*0010*/ 	.word	index@(triton_per_fused_add_convolution_native_group_norm_31)
        /*0014*/ 	.word	0x00000000


	//----- nvinfo : EIATTR_FRAME_SIZE
	.align		4
.L_4:
        /*0018*/ 	.byte	0x04, 0x11
        /*001a*/ 	.short	(.L_6 - .L_5)
	.align		4
.L_5:
        /*001c*/ 	.word	index@(triton_per_fused_add_convolution_native_group_norm_31)
        /*0020*/ 	.word	0x00000000


	//----- nvinfo : EIATTR_MIN_STACK_SIZE
	.align		4
.L_6:
        /*0024*/ 	.byte	0x04, 0x12
        /*0026*/ 	.short	(.L_8 - .L_7)
	.align		4
.L_7:
        /*0028*/ 	.word	index@(triton_per_fused_add_convolution_native_group_norm_31)
        /*002c*/ 	.word	0x00000000
.L_8:


//--------------------- .nv.info.triton_per_fused_add_convolution_native_group_norm_31 --------------------------
	.section	.nv.info.triton_per_fused_add_convolution_native_group_norm_31,"",@"SHT_CUDA_INFO"
	.sectionflags	@""
	.align	4


	//----- nvinfo : EIATTR_CUDA_API_VERSION
	.align		4
        /*0000*/ 	.byte	0x04, 0x37
        /*0002*/ 	.short	(.L_10 - .L_9)
.L_9:
        /*0004*/ 	.word	0x0000007c


	//----- nvinfo : EIATTR_KPARAM_INFO
	.align		4
.L_10:
        /*0008*/ 	.byte	0x04, 0x17
        /*000a*/ 	.short	(.L_12 - .L_11)
.L_11:
        /*000c*/ 	.word	0x00000000
        /*0010*/ 	.short	0x0007
        /*0012*/ 	.short	0x0034
        /*0014*/ 	.byte	0x00, 0xf0, 0x11, 0x00


	//----- nvinfo : EIATTR_KPARAM_INFO
	.align		4
.L_12:
        /*0018*/ 	.byte	0x04, 0x17
        /*001a*/ 	.short	(.L_14 - .L_13)
.L_13:
        /*001c*/ 	.word	0x00000000
        /*0020*/ 	.short	0x0006
        /*0022*/ 	.short	0x0030
        /*0024*/ 	.byte	0x00, 0xf0, 0x11, 0x00


	//----- nvinfo : EIATTR_KPARAM_INFO
	.align		4
.L_14:
        /*0028*/ 	.byte	0x04, 0x17
        /*002a*/ 	.short	(.L_16 - .L_15)
.L_15:
        /*002c*/ 	.word	0x00000000
        /*0030*/ 	.short	0x0005
        /*0032*/ 	.short	0x0028
        /*0034*/ 	.byte	0x00, 0xf4, 0x21, 0x00


	//----- nvinfo : EIATTR_KPARAM_INFO
	.align		4
.L_16:
        /*0038*/ 	.byte	0x04, 0x17
        /*003a*/ 	.short	(.L_18 - .L_17)
.L_17:
        /*003c*/ 	.word	0x00000000
        /*0040*/ 	.short	0x0004
        /*0042*/ 	.short	0x0020
        /*0044*/ 	.byte	0x00, 0xf4, 0x21, 0x00


	//----- nvinfo : EIATTR_KPARAM_INFO
	.align		4
.L_18:
        /*0048*/ 	.byte	0x04, 0x17
        /*004a*/ 	.short	(.L_20 - .L_19)
.L_19:
        /*004c*/ 	.word	0x00000000
        /*0050*/ 	.short	0x0003
        /*0052*/ 	.short	0x0018
        /*0054*/ 	.byte	0x00, 0xf4, 0x21, 0x00


	//----- nvinfo : EIATTR_KPARAM_INFO
	.align		4
.L_20:
        /*0058*/ 	.byte	0x04, 0x17
        /*005a*/ 	.short	(.L_22 - .L_21)
.L_21:
        /*005c*/ 	.word	0x00000000
        /*0060*/ 	.short	0x0002
        /*0062*/ 	.short	0x0010
        /*0064*/ 	.byte	0x00, 0xf4, 0x21, 0x00


	//----- nvinfo : EIATTR_KPARAM_INFO
	.align		4
.L_22:
        /*0068*/ 	.byte	0x04, 0x17
        /*006a*/ 	.short	(.L_24 - .L_23)
.L_23:
        /*006c*/ 	.word	0x00000000
        /*0070*/ 	.short	0x0001
        /*0072*/ 	.short	0x0008
        /*0074*/ 	.byte	0x00, 0xf4, 0x21, 0x00


	//----- nvinfo : EIATTR_KPARAM_INFO
	.align		4
.L_24:
        /*0078*/ 	.byte	0x04, 0x17
        /*007a*/ 	.short	(.L_26 - .L_25)
.L_25:
        /*007c*/ 	.word	0x00000000
        /*0080*/ 	.short	0x0000
        /*0082*/ 	.short	0x0000
        /*0084*/ 	.byte	0x00, 0xf4, 0x21, 0x00


	//----- nvinfo : EIATTR_SPARSE_MMA_MASK
	.align		4
.L_26:
        /*0088*/ 	.byte	0x03, 0x50
        /*008a*/ 	.short	0x0000


	//----- nvinfo : EIATTR_MAXREG_COUNT
	.align		4
        /*008c*/ 	.byte	0x03, 0x1b
        /*008e*/ 	.short	0x00ff


	//----- nvinfo : EIATTR_COOP_GROUP_MASK_REGIDS
	.align		4
        /*0090*/ 	.byte	0x04, 0x29
        /*0092*/ 	.short	(.L_28 - .L_27)


	//   ....[0]....
.L_27:
        /*0094*/ 	.word	0xffffffff


	//   ....[1]....
        /*0098*/ 	.word	0xffffffff


	//   ....[2]....
        /*009c*/ 	.word	0xffffffff


	//   ....[3]....
        /*00a0*/ 	.word	0xffffffff


	//   ....[4]....
        /*00a4*/ 	.word	0xffffffff


	//   ....[5]....
        /*00a8*/ 	.word	0xffffffff


	//   ....[6]....
        /*00ac*/ 	.word	0xffffffff


	//   ....[7]....
        /*00b0*/ 	.word	0xffffffff


	//   ....[8]....
        /*00b4*/ 	.word	0xffffffff


	//   ....[9]....
        /*00b8*/ 	.word	0xffffffff


	//   ....[10]....
        /*00bc*/ 	.word	0xffffffff


	//   ....[11]....
        /*00c0*/ 	.word	0xffffffff


	//----- nvinfo : EIATTR_COOP_GROUP_INSTR_OFFSETS
	.align		4
.L_28:
        /*00c4*/ 	.byte	0x04, 0x28
        /*00c6*/ 	.short	(.L_30 - .L_29)


	//   ....[0]....
.L_29:
        /*00c8*/ 	.word	0x00000280


	//   ....[1]....
        /*00cc*/ 	.word	0x000002a0


	//   ....[2]....
        /*00d0*/ 	.word	0x000002c0


	//   ....[3]....
        /*00d4*/ 	.word	0x000002e0


	//   ....[4]....
        /*00d8*/ 	.word	0x00000300


	//   ....[5]....
        /*00dc*/ 	.word	0x000003a0


	//   ....[6]....
        /*00e0*/ 	.word	0x00000490


	//   ....[7]....
        /*00e4*/ 	.word	0x000004b0


	//   ....[8]....
        /*00e8*/ 	.word	0x000004d0


	//   ....[9]....
        /*00ec*/ 	.word	0x00000500


	//   ....[10]....
        /*00f0*/ 	.word	0x00000520


	//   ....[11]....
        /*00f4*/ 	.word	0x000005a0


	//----- nvinfo : EIATTR_EXIT_INSTR_OFFSETS
	.align		4
.L_30:
        /*00f8*/ 	.byte	0x04, 0x1c
        /*00fa*/ 	.short	(.L_32 - .L_31)


	//   ....[0]....
.L_31:
        /*00fc*/ 	.word	0x000006a0


	//   ....[1]....
        /*0100*/ 	.word	0x000006c0


	//----- nvinfo : EIATTR_REQNTID
	.align		4
.L_32:
        /*0104*/ 	.byte	0x04, 0x10
        /*0106*/ 	.short	(.L_34 - .L_33)
.L_33:
        /*0108*/ 	.word	0x00000040
        /*010c*/ 	.word	0x00000001
        /*0110*/ 	.word	0x00000001


	//----- nvinfo : EIATTR_CBANK_PARAM_SIZE
	.align		4
.L_34:
        /*0114*/ 	.byte	0x03, 0x19
        /*0116*/ 	.short	0x0038


	//----- nvinfo : EIATTR_PARAM_CBANK
	.align		4
        /*0118*/ 	.byte	0x04, 0x0a
        /*011a*/ 	.short	(.L_36 - .L_35)
	.align		4
.L_35:
        /*011c*/ 	.word	index@(.nv.constant0.triton_per_fused_add_convolution_native_group_norm_31)
        /*0120*/ 	.short	0x0210
        /*0122*/ 	.short	0x0038


	//----- nvinfo : EIATTR_SW_WAR
	.align		4
.L_36:
        /*0124*/ 	.byte	0x04, 0x36
        /*0126*/ 	.short	(.L_38 - .L_37)
.L_37:
        /*0128*/ 	.word	0x00000008
.L_38:


//--------------------- .nv.callgraph             --------------------------
	.section	.nv.callgraph,"",@"SHT_CUDA_CALLGRAPH"
	.align	4
	.sectionentsize	8
	.align		4
        /*0000*/ 	.word	0x00000000
	.align		4
        /*0004*/ 	.word	0xffffffff
	.align		4
        /*0008*/ 	.word	0x00000000
	.align		4
        /*000c*/ 	.word	0xfffffffe
	.align		4
        /*0010*/ 	.word	0x00000000
	.align		4
        /*0014*/ 	.word	0xfffffffd
	.align		4
        /*0018*/ 	.word	0x00000000
	.align		4
        /*001c*/ 	.word	0xfffffffc


//--------------------- .nv.constant4             --------------------------
	.section	.nv.constant4,"a",@progbits
	.align	8
	.align		8
.nv.constant4:
        /*0000*/ 	.dword	_$_str


//--------------------- .text.triton_per_fused_add_convolution_native_group_norm_31 --------------------------
	.section	.text.triton_per_fused_add_convolution_native_group_norm_31,"ax",@progbits
	.sectionflags	@"SHF_BARRIERS=1"
	.align	128
        .global         triton_per_fused_add_convolution_native_group_norm_31
        .type           triton_per_fused_add_convolution_native_group_norm_31,@function
        .size           triton_per_fused_add_convolution_native_group_norm_31,(.L_x_1 - triton_per_fused_add_convolution_native_group_norm_31)
        .other          triton_per_fused_add_convolution_native_group_norm_31,@"STO_CUDA_ENTRY STV_DEFAULT"
triton_per_fused_add_convolution_native_group_norm_31:
.text.triton_per_fused_add_convolution_native_group_norm_31:
[----:B------:R-:W0:Y:S02]  /*0000*/  LDC R1, c[0x0][0x28] ;  /* 0x00000a00ff017b82 */ /* 0x000e240000000800 */
[----:B------:R-:W1:Y:S01]  /*0010*/  S2R R0, SR_CTAID.X ;  /* 0x0000000000007919 */ /* 0x000e620000002500 */
[----:B------:R-:W2:Y:S01]  /*0020*/  LDC.64 R6, c[0x0][0x220] ;  /* 0x00008800ff067b82 */ /* 0x000ea20000000a00 */
[----:B------:R-:W-:Y:S01]  /*0030*/  ULDC.64 UR6, c[0x0][0x208] ;  /* 0x0000820000067ab9 */ /* 0x000fe20000000a00 */
[----:B------:R-:W3:Y:S06]  /*0040*/  S2R R15, SR_TID.X ;  /* 0x00000000000f7919 */ /* 0x000eec0000002100 */
[----:B------:R-:W4:Y:S08]  /*0050*/  LDC.64 R2, c[0x0][0x210] ;  /* 0x00008400ff027b82 */ /* 0x000f300000000a00 */
[----:B------:R-:W5:Y:S01]  /*0060*/  LDC.64 R4, c[0x0][0x218] ;  /* 0x00008600ff047b82 */ /* 0x000f620000000a00 */
[----:B-1----:R-:W-:-:S04]  /*0070*/  SHF.R.S32.HI R9, RZ, 0x1f, R0 ;  /* 0x0000001fff097819 */ /* 0x002fc80000011400 */
[----:B------:R-:W-:Y:S02]  /*0080*/  LEA.HI R9, R9, R0, RZ, 0x5 ;  /* 0x0000000009097211 */ /* 0x000fe400078f28ff */
[----:B---3--:R-:W-:Y:S02]  /*0090*/  SHF.L.U32 R14, R15, 0x2, RZ ;  /* 0x000000020f0e7819 */ /* 0x008fe400000006ff */
[----:B------:R-:W-:Y:S02]  /*00a0*/  LOP3.LUT R9, R9, 0xfffffe0, RZ, 0xc0, !PT ;  /* 0x0fffffe009097812 */ /* 0x000fe400078ec0ff */
[----:B------:R-:W-:Y:S02]  /*00b0*/  SHF.R.U32.HI R8, RZ, 0x4, R14 ;  /* 0x00000004ff087819 */ /* 0x000fe4000001160e */
[----:B------:R-:W-:Y:S02]  /*00c0*/  IADD3 R10, -R9, R0, RZ ;  /* 0x00000000090a7210 */ /* 0x000fe40007ffe1ff */
[----:B------:R-:W-:-:S02]  /*00d0*/  SGXT.U32 R8, R8, 0x4 ;  /* 0x000000040808781a */ /* 0x000fc40000000000 */
[----:B------:R-:W-:Y:S02]  /*00e0*/  SHF.L.U32 R11, R10, 0x4, RZ ;  /* 0x000000040a0b7819 */ /* 0x000fe400000006ff */
[----:B------:R-:W-:Y:S02]  /*00f0*/  LOP3.LUT R9, R14, 0xfc, RZ, 0xc0, !PT ;  /* 0x000000fc0e097812 */ /* 0x000fe400078ec0ff */
[----:B------:R-:W-:Y:S02]  /*0100*/  LOP3.LUT R11, R11, R8, RZ, 0xfc, !PT ;  /* 0x000000080b0b7212 */ /* 0x000fe400078efcff */
[----:B------:R-:W-:-:S03]  /*0110*/  LEA R9, R0, R9, 0x8 ;  /* 0x0000000900097211 */ /* 0x000fc600078e40ff */
[----:B--2---:R-:W-:-:S04]  /*0120*/  IMAD.WIDE R18, R11, 0x4, R6 ;  /* 0x000000040b127825 */ /* 0x004fc800078e0206 */
[C---:B----4-:R-:W-:Y:S02]  /*0130*/  IMAD.WIDE R2, R9.reuse, 0x4, R2 ;  /* 0x0000000409027825 */ /* 0x050fe400078e0202 */
[----:B------:R-:W2:Y:S02]  /*0140*/  LDG.E.EL R18, desc[UR6][R18.64] ;  /* 0x0000000612127981 */ /* 0x000ea4000c2e1900 */
[----:B-----5:R-:W-:Y:S02]  /*0150*/  IMAD.WIDE R16, R9, 0x4, R4 ;  /* 0x0000000409107825 */ /* 0x020fe400078e0204 */
[----:B------:R-:W2:Y:S04]  /*0160*/  LDG.E.128 R4, desc[UR6][R2.64] ;  /* 0x0000000602047981 */ /* 0x000ea8000c1e1d00 */
[----:B------:R-:W3:Y:S01]  /*0170*/  LDG.E.128 R8, desc[UR6][R16.64] ;  /* 0x0000000610087981 */ /* 0x000ee2000c1e1d00 */
[----:B------:R-:W1:Y:S01]  /*0180*/  S2UR UR5, SR_CgaCtaId ;  /* 0x00000000000579c3 */ /* 0x000e620000008800 */
[C---:B------:R-:W-:Y:S01]  /*0190*/  LOP3.LUT P1, RZ, R15.reuse, 0x1f, RZ, 0xc0, !PT ;  /* 0x0000001f0fff7812 */ /* 0x040fe2000782c0ff */
[----:B------:R-:W-:Y:S01]  /*01a0*/  UMOV UR4, 0x400 ;  /* 0x0000040000047882 */ /* 0x000fe20000000000 */
[----:B------:R-:W-:Y:S01]  /*01b0*/  ISETP.GE.AND P2, PT, R15, 0x2, PT ;  /* 0x000000020f00780c */ /* 0x000fe20003f46270 */
[----:B-1----:R-:W-:Y:S01]  /*01c0*/  UPRMT UR4, UR5, 0x654, UR4 ;  /* 0x0000065405047896 */ /* 0x002fe20008000004 */
[--C-:B--2---:R-:W-:Y:S01]  /*01d0*/  FADD R20, R5, R18.reuse ;  /* 0x0000001205147221 */ /* 0x104fe20000000000 */
[--C-:B------:R-:W-:Y:S01]  /*01e0*/  FADD R5, R4, R18.reuse ;  /* 0x0000001204057221 */ /* 0x100fe20000000000 */
[----:B------:R-:W-:-:S02]  /*01f0*/  FADD R21, R6, R18 ;  /* 0x0000001206157221 */ /* 0x000fc40000000000 */
[----:B---3--:R-:W-:Y:S01]  /*0200*/  FADD R9, R9, R20 ;  /* 0x0000001409097221 */ /* 0x008fe20000000000 */
[----:B------:R-:W-:Y:S01]  /*0210*/  FADD R8, R8, R5 ;  /* 0x0000000508087221 */ /* 0x000fe20000000000 */
[----:B------:R-:W-:Y:S01]  /*0220*/  FADD R4, R7, R18 ;  /* 0x0000001207047221 */ /* 0x000fe20000000000 */
[----:B------:R-:W-:Y:S02]  /*0230*/  FADD R10, R10, R21 ;  /* 0x000000150a0a7221 */ /* 0x000fe40000000000 */
[----:B------:R-:W-:Y:S01]  /*0240*/  FADD R5, R9, R8 ;  /* 0x0000000809057221 */ /* 0x000fe20000000000 */
[----:B------:R-:W-:-:S03]  /*0250*/  FADD R11, R11, R4 ;  /* 0x000000040b0b7221 */ /* 0x000fc60000000000 */
[----:B------:R-:W-:-:S04]  /*0260*/  FADD R4, R10, R5 ;  /* 0x000000050a047221 */ /* 0x000fc80000000000 */
[----:B------:R-:W-:-:S05]  /*0270*/  FADD R4, R11, R4 ;  /* 0x000000040b047221 */ /* 0x000fca0000000000 */
[----:B------:R-:W1:Y:S02]  /*0280*/  SHFL.BFLY PT, R5, R4, 0x10, 0x1f ;  /* 0x0e001f0004057f89 */ /* 0x000e6400000e0000 */
[----:B-1----:R-:W-:-:S05]  /*0290*/  FADD R5, R4, R5 ;  /* 0x0000000504057221 */ /* 0x002fca0000000000 */
[----:B------:R-:W1:Y:S02]  /*02a0*/  SHFL.BFLY PT, R6, R5, 0x8, 0x1f ;  /* 0x0d001f0005067f89 */ /* 0x000e6400000e0000 */
[----:B-1----:R-:W-:-:S05]  /*02b0*/  FADD R6, R5, R6 ;  /* 0x0000000605067221 */ /* 0x002fca0000000000 */
[----:B------:R-:W1:Y:S02]  /*02c0*/  SHFL.BFLY PT, R7, R6, 0x4, 0x1f ;  /* 0x0c801f0006077f89 */ /* 0x000e6400000e0000 */
[----:B-1----:R-:W-:-:S05]  /*02d0*/  FADD R7, R6, R7 ;  /* 0x0000000706077221 */ /* 0x002fca0000000000 */
[----:B------:R-:W1:Y:S02]  /*02e0*/  SHFL.BFLY PT, R16, R7, 0x2, 0x1f ;  /* 0x0c401f0007107f89 */ /* 0x000e6400000e0000 */
[----:B-1----:R-:W-:-:S05]  /*02f0*/  FADD R16, R7, R16 ;  /* 0x0000001007107221 */ /* 0x002fca0000000000 */
[----:B------:R-:W1:Y:S01]  /*0300*/  SHFL.BFLY PT, R17, R16, 0x1, 0x1f ;  /* 0x0c201f0010117f89 */ /* 0x000e6200000e0000 */
[----:B------:R-:W-:-:S04]  /*0310*/  SHF.R.U32.HI R5, RZ, 0x3, R15 ;  /* 0x00000003ff057819 */ /* 0x000fc8000001160f */
[----:B------:R-:W-:Y:S01]  /*0320*/  LOP3.LUT R5, R5, 0x4, RZ, 0xc0, !PT ;  /* 0x0000000405057812 */ /* 0x000fe200078ec0ff */
[----:B-1----:R-:W-:-:S05]  /*0330*/  FADD R4, R16, R17 ;  /* 0x0000001110047221 */ /* 0x002fca0000000000 */
[----:B------:R-:W-:Y:S01]  /*0340*/  @!P1 STS [R5+UR4], R4 ;  /* 0x0000000405009988 */ /* 0x000fe20008000804 */
[----:B------:R-:W-:Y:S06]  /*0350*/  BAR.SYNC.DEFER_BLOCKING 0x0 ;  /* 0x0000000000007b1d */ /* 0x000fec0000010000 */
[----:B------:R-:W1:Y:S01]  /*0360*/  @!P2 LDS R13, [R14+UR4] ;  /* 0x000000040e0da984 */ /* 0x000e620008000800 */
[----:B------:R-:W-:-:S04]  /*0370*/  LOP3.LUT R7, R15, 0x1, RZ, 0xc0, !PT ;  /* 0x000000010f077812 */ /* 0x000fc800078ec0ff */
[----:B------:R-:W-:-:S04]  /*0380*/  ISETP.NE.U32.AND P0, PT, R7, 0x1, PT ;  /* 0x000000010700780c */ /* 0x000fc80003f05070 */
[----:B------:R-:W-:Y:S01]  /*0390*/  ISETP.LT.AND P0, PT, R15, 0x2, P0 ;  /* 0x000000020f00780c */ /* 0x000fe20000701270 */
[----:B-1----:R-:W1:Y:S02]  /*03a0*/  SHFL.BFLY PT, R6, R13, 0x1, 0x1f ;  /* 0x0c201f000d067f89 */ /* 0x002e6400000e0000 */
[----:B-1----:R-:W-:-:S10]  /*03b0*/  FADD R7, R13, R6 ;  /* 0x000000060d077221 */ /* 0x002fd40000000000 */
[----:B------:R-:W-:Y:S01]  /*03c0*/  @P0 STS [R14+UR4], R7 ;  /* 0x000000070e000988 */ /* 0x000fe20008000804 */
[----:B------:R-:W-:Y:S06]  /*03d0*/  BAR.SYNC.DEFER_BLOCKING 0x0 ;  /* 0x0000000000007b1d */ /* 0x000fec0000010000 */
[----:B------:R-:W1:Y:S02]  /*03e0*/  LDS R6, [UR4] ;  /* 0x00000004ff067984 */ /* 0x000e640008000800 */
[----:B-1----:R-:W-:-:S04]  /*03f0*/  FADD R4, RZ, R6 ;  /* 0x00000006ff047221 */ /* 0x002fc80000000000 */
[----:B------:R-:W-:-:S04]  /*0400*/  FMUL R4, R4, 0.00390625 ;  /* 0x3b80000004047820 */ /* 0x000fc80000400000 */
[--C-:B------:R-:W-:Y:S01]  /*0410*/  FADD R16, R9, -R4.reuse ;  /* 0x8000000409107221 */ /* 0x100fe20000000000 */
[----:B------:R-:W-:-:S03]  /*0420*/  FADD R6, R8, -R4 ;  /* 0x8000000408067221 */ /* 0x000fc60000000000 */
[----:B------:R-:W-:Y:S01]  /*0430*/  FMUL R17, R16, R16 ;  /* 0x0000001010117220 */ /* 0x000fe20000400000 */
[----:B------:R-:W-:-:S03]  /*0440*/  FADD R13, R10, -R4 ;  /* 0x800000040a0d7221 */ /* 0x000fc60000000000 */
[----:B------:R-:W-:Y:S01]  /*0450*/  FFMA R16, R6, R6, R17 ;  /* 0x0000000606107223 */ /* 0x000fe20000000011 */
[----:B------:R-:W-:-:S03]  /*0460*/  FADD R6, R11, -R4 ;  /* 0x800000040b067221 */ /* 0x000fc60000000000 */
[----:B------:R-:W-:-:S04]  /*0470*/  FFMA R13, R13, R13, R16 ;  /* 0x0000000d0d0d7223 */ /* 0x000fc80000000010 */
[----:B------:R-:W-:-:S05]  /*0480*/  FFMA R13, R6, R6, R13 ;  /* 0x00000006060d7223 */ /* 0x000fca000000000d */
[----:B------:R-:W1:Y:S02]  /*0490*/  SHFL.BFLY PT, R6, R13, 0x10, 0x1f ;  /* 0x0e001f000d067f89 */ /* 0x000e6400000e0000 */
[----:B-1----:R-:W-:-:S05]  /*04a0*/  FADD R6, R13, R6 ;  /* 0x000000060d067221 */ /* 0x002fca0000000000 */
[----:B------:R-:W1:Y:S02]  /*04b0*/  SHFL.BFLY PT, R7, R6, 0x8, 0x1f ;  /* 0x0d001f0006077f89 */ /* 0x000e6400000e0000 */
[----:B-1----:R-:W-:-:S05]  /*04c0*/  FADD R7, R6, R7 ;  /* 0x0000000706077221 */ /* 0x002fca0000000000 */
[----:B------:R-:W1:Y:S02]  /*04d0*/  SHFL.BFLY PT, R16, R7, 0x4, 0x1f ;  /* 0x0c801f0007107f89 */ /* 0x000e6400000e0000 */
[----:B-1----:R-:W-:Y:S02]  /*04e0*/  FADD R16, R7, R16 ;  /* 0x0000001007107221 */ /* 0x002fe40000000000 */
[----:B------:R-:W1:Y:S03]  /*04f0*/  LDC.64 R6, c[0x0][0x230] ;  /* 0x00008c00ff067b82 */ /* 0x000e660000000a00 */
[----:B------:R-:W2:Y:S02]  /*0500*/  SHFL.BFLY PT, R17, R16, 0x2, 0x1f ;  /* 0x0c401f0010117f89 */ /* 0x000ea400000e0000 */
[----:B--2---:R-:W-:-:S05]  /*0510*/  FADD R17, R16, R17 ;  /* 0x0000001110117221 */ /* 0x004fca0000000000 */
[----:B------:R-:W2:Y:S02]  /*0520*/  SHFL.BFLY PT, R18, R17, 0x1, 0x1f ;  /* 0x0c201f0011127f89 */ /* 0x000ea400000e0000 */
[----:B--2---:R-:W-:Y:S01]  /*0530*/  FADD R20, R17, R18 ;  /* 0x0000001211147221 */ /* 0x004fe20000000000 */
[----:B------:R-:W-:Y:S08]  /*0540*/  BAR.SYNC.DEFER_BLOCKING 0x0 ;  /* 0x0000000000007b1d */ /* 0x000ff00000010000 */
[----:B------:R-:W2:Y:S08]  /*0550*/  LDC.64 R18, c[0x0][0x238] ;  /* 0x00008e00ff127b82 */ /* 0x000eb00000000a00 */
[----:B------:R-:W3:Y:S01]  /*0560*/  LDC.64 R16, c[0x0][0x228] ;  /* 0x00008a00ff107b82 */ /* 0x000ee20000000a00 */
[----:B------:R-:W-:Y:S07]  /*0570*/  @!P1 STS [R5+UR4], R20 ;  /* 0x0000001405009988 */ /* 0x000fee0008000804 */
[----:B------:R-:W-:Y:S06]  /*0580*/  BAR.SYNC.DEFER_BLOCKING 0x0 ;  /* 0x0000000000007b1d */ /* 0x000fec0000010000 */
[----:B------:R-:W4:Y:S04]  /*0590*/  @!P2 LDS R12, [R14+UR4] ;  /* 0x000000040e0ca984 */ /* 0x000f280008000800 */
[----:B----4-:R-:W4:Y:S02]  /*05a0*/  SHFL.BFLY PT, R13, R12, 0x1, 0x1f ;  /* 0x0c201f000c0d7f89 */ /* 0x010f2400000e0000 */
[----:B----4-:R-:W-:-:S05]  /*05b0*/  FADD R13, R12, R13 ;  /* 0x0000000d0c0d7221 */ /* 0x010fca0000000000 */
[----:B------:R2:W-:Y:S01]  /*05c0*/  @P0 STS [R14+UR4], R13 ;  /* 0x0000000d0e000988 */ /* 0x0005e20008000804 */
[----:B------:R-:W-:Y:S06]  /*05d0*/  BAR.SYNC.DEFER_BLOCKING 0x0 ;  /* 0x0000000000007b1d */ /* 0x000fec0000010000 */
[----:B------:R-:W4:Y:S01]  /*05e0*/  LDS R21, [UR4] ;  /* 0x00000004ff157984 */ /* 0x000f220008000800 */
[----:B------:R-:W-:Y:S01]  /*05f0*/  HFMA2.MMA R20, -RZ, RZ, 0.9375, 0 ;  /* 0x3b800000ff147435 */ /* 0x000fe200000001ff */
[----:B------:R-:W-:Y:S01]  /*0600*/  LOP3.LUT P0, RZ, R15, 0x3f, RZ, 0xc0, !PT ;  /* 0x0000003f0fff7812 */ /* 0x000fe2000780c0ff */
[C---:B--2---:R-:W-:Y:S01]  /*0610*/  IMAD.WIDE R12, R0.reuse, 0x4, R18 ;  /* 0x00000004000c7825 */ /* 0x044fe200078e0212 */
[----:B------:R2:W-:Y:S03]  /*0620*/  STG.E.128 desc[UR6][R2.64], R8 ;  /* 0x0000000802007986 */ /* 0x0005e6000c101d06 */
[----:B---3--:R-:W-:-:S04]  /*0630*/  IMAD.WIDE R16, R0, 0x4, R16 ;  /* 0x0000000400107825 */ /* 0x008fc800078e0210 */
[----:B-1----:R-:W-:-:S04]  /*0640*/  IMAD.WIDE R6, R0, 0x4, R6 ;  /* 0x0000000400067825 */ /* 0x002fc800078e0206 */
[----:B----4-:R-:W-:-:S04]  /*0650*/  FADD R21, RZ, R21 ;  /* 0x00000015ff157221 */ /* 0x010fc80000000000 */
[----:B------:R-:W-:-:S06]  /*0660*/  FFMA R5, R21, R20, 9.9999999747524270788e-07 ;  /* 0x358637bd15057423 */ /* 0x000fcc0000000014 */
[----:B------:R-:W1:Y:S02]  /*0670*/  MUFU.RSQ R5, R5 ;  /* 0x0000000500057308 */ /* 0x000e640000001400 */
[----:B-1----:R2:W-:Y:S04]  /*0680*/  @!P0 STG.E desc[UR6][R12.64], R5 ;  /* 0x000000050c008986 */ /* 0x0025e8000c101906 */
[----:B------:R2:W-:Y:S01]  /*0690*/  @!P0 STG.E desc[UR6][R16.64], R4 ;  /* 0x0000000410008986 */ /* 0x0005e2000c101906 */
[----:B------:R-:W-:Y:S05]  /*06a0*/  @P0 EXIT ;  /* 0x000000000000094d */ /* 0x000fea0003800000 */
[----:B------:R-:W-:Y:S01]  /*06b0*/  STG.E desc[UR6][R6.64], R21 ;  /* 0x0000001506007986 */ /* 0x000fe2000c101906 */
[----:B------:R-:W-:Y:S05]  /*06c0*/  EXIT ;  /* 0x000000000000794d */ /* 0x000fea0003800000 */
.L_x_0:
[----:B------:R-:W-:-:S00]  /*06d0*/  BRA `(.L_x_0) ;  /* 0xfffffffc00fc7947 */ /* 0x000fc0000383ffff */
[----:B------:R-:W-:-:S00]  /*06e0*/  NOP ;  /* 0x0000000000007918 */ /* 0x000fc00000000000 */
        /* <DEDUP_REMOVED lines=9> */
.L_x_1:


//--------------------- .nv.global.init           --------------------------
	.section	.nv.global.init,"aw",@progbits
.nv.global.init:
	.type		_$_str,@object
	.size		_$_str,(.L_0 - _$_str)
_$_str:
        /*0000*/ 	.byte	0x5f, 0x5f, 0x43, 0x55, 0x44, 0x41, 0x5f, 0x46, 0x54, 0x5a, 0x00
.L_0:


//--------------------- .nv.shared.triton_per_fused_add_convolution_native_group_norm_31 --------------------------
	.section	.nv.shared.triton_per_fused_add_convolution_native_group_norm_31,"aw",@nobits
	.sectionflags	@""
	.align	16
	.zero		1024


//--------------------- .nv.constant0.triton_per_fused_add_convolution_native_group_norm_31 --------------------------
	.section	.nv.constant0.triton_per_fused_add_convolution_native_group_norm_31,"a",@progbits
	.sectionflags	@""
	.align	4
.nv.constant0.triton_per_fused_add_convolution_native_group_norm_31:
	.zero		584
